	.headerflags	@"EF_CUDA_TEXMODE_UNIFIED EF_CUDA_64BIT_ADDRESS EF_CUDA_ACCELERATORS EF_CUDA_SM90 EF_CUDA_VIRTUAL_SM(EF_CUDA_SM90)"
	.elftype	@"ET_EXEC"


//--------------------- .nv.info                  --------------------------
	.section	.nv.info,"",@"SHT_CUDA_INFO"
	.align	4


	//----- nvinfo : EIATTR_REGCOUNT
	.align		4
        /*0000*/ 	.byte	0x04, 0x2f
        /*0002*/ 	.short	(.L_3 - .L_2)
	.align		4
.L_2:
        /*0004*/ 	.word	index@(triton_poi_fused__native_batch_norm_legit_no_training_convolution_hardtanh_31)
        /*0008*/ 	.word	0x00000016


	//----- nvinfo : EIATTR_MIN_STACK_SIZE
	.align		4
.L_3:
        /*000c*/ 	.byte	0x04, 0x12
        /*000e*/ 	.short	(.L_5 - .L_4)
	.align		4
.L_4:
        /*0010*/ 	.word	index@(triton_poi_fused__native_batch_norm_legit_no_training_convolution_hardtanh_31)
        /*0014*/ 	.word	0x00000000


	//----- nvinfo : EIATTR_FRAME_SIZE
	.align		4
.L_5:
        /*0018*/ 	.byte	0x04, 0x11
        /*001a*/ 	.short	(.L_7 - .L_6)
	.align		4
.L_6:
        /*001c*/ 	.word	index@(triton_poi_fused__native_batch_norm_legit_no_training_convolution_hardtanh_31)
        /*0020*/ 	.word	0x00000000


	//----- nvinfo : EIATTR_MIN_STACK_SIZE
	.align		4
.L_7:
        /*0024*/ 	.byte	0x04, 0x12
        /*0026*/ 	.short	(.L_9 - .L_8)
	.align		4
.L_8:
        /*0028*/ 	.word	index@(triton_poi_fused__native_batch_norm_legit_no_training_convolution_hardtanh_31)
        /*002c*/ 	.word	0x00000000
.L_9:


//--------------------- .nv.info.triton_poi_fused__native_batch_norm_legit_no_training_convolution_hardtanh_31 --------------------------
	.section	.nv.info.triton_poi_fused__native_batch_norm_legit_no_training_convolution_hardtanh_31,"",@"SHT_CUDA_INFO"
	.sectionflags	@""
	.align	4


	//----- nvinfo : EIATTR_CUDA_API_VERSION
	.align		4
        /*0000*/ 	.byte	0x04, 0x37
        /*0002*/ 	.short	(.L_11 - .L_10)
.L_10:
        /*0004*/ 	.word	0x0000007c


	//----- nvinfo : EIATTR_KPARAM_INFO
	.align		4
.L_11:
        /*0008*/ 	.byte	0x04, 0x17
        /*000a*/ 	.short	(.L_13 - .L_12)
.L_12:
        /*000c*/ 	.word	0x00000000
        /*0010*/ 	.short	0x0007
        /*0012*/ 	.short	0x0038
        /*0014*/ 	.byte	0x00, 0xf0, 0x11, 0x00


	//----- nvinfo : EIATTR_KPARAM_INFO
	.align		4
.L_13:
        /*0018*/ 	.byte	0x04, 0x17
        /*001a*/ 	.short	(.L_15 - .L_14)
.L_14:
        /*001c*/ 	.word	0x00000000
        /*0020*/ 	.short	0x0006
        /*0022*/ 	.short	0x0030
        /*0024*/ 	.byte	0x00, 0xf4, 0x21, 0x00


	//----- nvinfo : EIATTR_KPARAM_INFO
	.align		4
.L_15:
        /*0028*/ 	.byte	0x04, 0x17
        /*002a*/ 	.short	(.L_17 - .L_16)
.L_16:
        /*002c*/ 	.word	0x00000000
        /*0030*/ 	.short	0x0005
        /*0032*/ 	.short	0x0028
        /*0034*/ 	.byte	0x00, 0xf4, 0x21, 0x00


	//----- nvinfo : EIATTR_KPARAM_INFO
	.align		4
.L_17:
        /*0038*/ 	.byte	0x04, 0x17
        /*003a*/ 	.short	(.L_19 - .L_18)
.L_18:
        /*003c*/ 	.word	0x00000000
        /*0040*/ 	.short	0x0004
        /*0042*/ 	.short	0x0020
        /*0044*/ 	.byte	0x00, 0xf4, 0x21, 0x00


	//----- nvinfo : EIATTR_KPARAM_INFO
	.align		4
.L_19:
        /*0048*/ 	.byte	0x04, 0x17
        /*004a*/ 	.short	(.L_21 - .L_20)
.L_20:
        /*004c*/ 	.word	0x00000000
        /*0050*/ 	.short	0x0003
        /*0052*/ 	.short	0x0018
        /*0054*/ 	.byte	0x00, 0xf4, 0x21, 0x00


	//----- nvinfo : EIATTR_KPARAM_INFO
	.align		4
.L_21:
        /*0058*/ 	.byte	0x04, 0x17
        /*005a*/ 	.short	(.L_23 - .L_22)
.L_22:
        /*005c*/ 	.word	0x00000000
        /*0060*/ 	.short	0x0002
        /*0062*/ 	.short	0x0010
        /*0064*/ 	.byte	0x00, 0xf4, 0x21, 0x00


	//----- nvinfo : EIATTR_KPARAM_INFO
	.align		4
.L_23:
        /*0068*/ 	.byte	0x04, 0x17
        /*006a*/ 	.short	(.L_25 - .L_24)
.L_24:
        /*006c*/ 	.word	0x00000000
        /*0070*/ 	.short	0x0001
        /*0072*/ 	.short	0x0008
        /*0074*/ 	.byte	0x00, 0xf4, 0x21, 0x00


	//----- nvinfo : EIATTR_KPARAM_INFO
	.align		4
.L_25:
        /*0078*/ 	.byte	0x04, 0x17
        /*007a*/ 	.short	(.L_27 - .L_26)
.L_26:
        /*007c*/ 	.word	0x00000000
        /*0080*/ 	.short	0x0000
        /*0082*/ 	.short	0x0000
        /*0084*/ 	.byte	0x00, 0xf4, 0x21, 0x00


	//----- nvinfo : EIATTR_SPARSE_MMA_MASK
	.align		4
.L_27:
        /*0088*/ 	.byte	0x03, 0x50
        /*008a*/ 	.short	0x0000


	//----- nvinfo : EIATTR_MAXREG_COUNT
	.align		4
        /*008c*/ 	.byte	0x03, 0x1b
        /*008e*/ 	.short	0x00ff


	//----- nvinfo : EIATTR_EXIT_INSTR_OFFSETS
	.align		4
        /*0090*/ 	.byte	0x04, 0x1c
        /*0092*/ 	.short	(.L_29 - .L_28)


	//   ....[0]....
.L_28:
        /*0094*/ 	.word	0x00000380


	//   ....[1]....
        /*0098*/ 	.word	0x000003a0


	//----- nvinfo : EIATTR_REQNTID
	.align		4
.L_29:
        /*009c*/ 	.byte	0x04, 0x10
        /*009e*/ 	.short	(.L_31 - .L_30)
.L_30:
        /*00a0*/ 	.word	0x00000080
        /*00a4*/ 	.word	0x00000001
        /*00a8*/ 	.word	0x00000001


	//----- nvinfo : EIATTR_CBANK_PARAM_SIZE
	.align		4
.L_31:
        /*00ac*/ 	.byte	0x03, 0x19
        /*00ae*/ 	.short	0x003c


	//----- nvinfo : EIATTR_PARAM_CBANK
	.align		4
        /*00b0*/ 	.byte	0x04, 0x0a
        /*00b2*/ 	.short	(.L_33 - .L_32)
	.align		4
.L_32:
        /*00b4*/ 	.word	index@(.nv.constant0.triton_poi_fused__native_batch_norm_legit_no_training_convolution_hardtanh_31)
        /*00b8*/ 	.short	0x0210
        /*00ba*/ 	.short	0x003c


	//----- nvinfo : EIATTR_SW_WAR
	.align		4
.L_33:
        /*00bc*/ 	.byte	0x04, 0x36
        /*00be*/ 	.short	(.L_35 - .L_34)
.L_34:
        /*00c0*/ 	.word	0x00000008
.L_35:


//--------------------- .nv.callgraph             --------------------------
	.section	.nv.callgraph,"",@"SHT_CUDA_CALLGRAPH"
	.align	4
	.sectionentsize	8
	.align		4
        /*0000*/ 	.word	0x00000000
	.align		4
        /*0004*/ 	.word	0xffffffff
	.align		4
        /*0008*/ 	.word	0x00000000
	.align		4
        /*000c*/ 	.word	0xfffffffe
	.align		4
        /*0010*/ 	.word	0x00000000
	.align		4
        /*0014*/ 	.word	0xfffffffd
	.align		4
        /*0018*/ 	.word	0x00000000
	.align		4
        /*001c*/ 	.word	0xfffffffc


//--------------------- .nv.constant4             --------------------------
	.section	.nv.constant4,"a",@progbits
	.align	8
	.align		8
.nv.constant4:
        /*0000*/ 	.dword	_$_str
	.align		8
        /*0008*/ 	.dword	_$_str_$_2


//--------------------- .text.triton_poi_fused__native_batch_norm_legit_no_training_convolution_hardtanh_31 --------------------------
	.section	.text.triton_poi_fused__native_batch_norm_legit_no_training_convolution_hardtanh_31,"ax",@progbits
	.align	128
        .global         triton_poi_fused__native_batch_norm_legit_no_training_convolution_hardtanh_31
        .type           triton_poi_fused__native_batch_norm_legit_no_training_convolution_hardtanh_31,@function
        .size           triton_poi_fused__native_batch_norm_legit_no_training_convolution_hardtanh_31,(.L_x_1 - triton_poi_fused__native_batch_norm_legit_no_training_convolution_hardtanh_31)
        .other          triton_poi_fused__native_batch_norm_legit_no_training_convolution_hardtanh_31,@"STO_CUDA_ENTRY STV_DEFAULT"
triton_poi_fused__native_batch_norm_legit_no_training_convolution_hardtanh_31:
.text.triton_poi_fused__native_batch_norm_legit_no_training_convolution_hardtanh_31:
[----:B------:R-:W0:Y:S01]  /*0000*/  LDC R1, c[0x0][0x28] ;  /* 0x00000a00ff017b82 */ /* 0x000e220000000800 */
[----:B------:R-:W1:Y:S07]  /*0010*/  S2R R2, SR_TID.X ;  /* 0x0000000000027919 */ /* 0x000e6e0000002100 */
[----:B------:R-:W2:Y:S01]  /*0020*/  LDC.64 R12, c[0x0][0x228] ;  /* 0x00008a00ff0c7b82 */ /* 0x000ea20000000a00 */
[----:B------:R-:W-:Y:S01]  /*0030*/  ULDC.64 UR4, c[0x0][0x208] ;  /* 0x0000820000047ab9 */ /* 0x000fe20000000a00 */
[----:B------:R-:W3:Y:S06]  /*0040*/  S2R R3, SR_CTAID.X ;  /* 0x0000000000037919 */ /* 0x000eec0000002500 */
[----:B------:R-:W4:Y:S08]  /*0050*/  LDC.64 R10, c[0x0][0x218] ;  /* 0x00008600ff0a7b82 */ /* 0x000f300000000a00 */
[----:B------:R-:W5:Y:S08]  /*0060*/  LDC.64 R6, c[0x0][0x210] ;  /* 0x00008400ff067b82 */ /* 0x000f700000000a00 */
[----:B------:R-:W5:Y:S01]  /*0070*/  LDC.64 R14, c[0x0][0x220] ;  /* 0x00008800ff0e7b82 */ /* 0x000f620000000a00 */
[----:B-1----:R-:W-:-:S07]  /*0080*/  LOP3.LUT R2, R2, 0x7f, RZ, 0xc0, !PT ;  /* 0x0000007f02027812 */ /* 0x002fce00078ec0ff */
[----:B------:R-:W1:Y:S01]  /*0090*/  LDC.64 R16, c[0x0][0x230] ;  /* 0x00008c00ff107b82 */ /* 0x000e620000000a00 */
[----:B---3--:R-:W-:Y:S01]  /*00a0*/  LEA R3, R3, R2, 0x7 ;  /* 0x0000000203037211 */ /* 0x008fe200078e38ff */
[----:B------:R-:W-:-:S03]  /*00b0*/  HFMA2.MMA R2, -RZ, RZ, 0, 0 ;  /* 0x00000000ff027435 */ /* 0x000fc600000001ff */
[----:B------:R-:W-:-:S07]  /*00c0*/  ISETP.GE.AND P0, PT, R3, 0x4900, PT ;  /* 0x000049000300780c */ /* 0x000fce0003f06270 */
[----:B------:R-:W-:-:S05]  /*00d0*/  IMAD.HI R0, R3, -0x1f8fc7e3, R2 ;  /* 0xe070381d03007827 */ /* 0x000fca00078e0202 */
[----:B------:R-:W-:-:S04]  /*00e0*/  SHF.R.U32.HI R5, RZ, 0x1f, R0 ;  /* 0x0000001fff057819 */ /* 0x000fc80000011600 */
[----:B------:R-:W-:Y:S02]  /*00f0*/  LEA.HI.SX32 R5, R0, R5, 0x1a ;  /* 0x0000000500057211 */ /* 0x000fe400078fd2ff */
[----:B------:R-:W-:-:S03]  /*0100*/  MOV R0, RZ ;  /* 0x000000ff00007202 */ /* 0x000fc60000000f00 */
[----:B------:R-:W-:Y:S02]  /*0110*/  IMAD R19, R5, -0x49, R3 ;  /* 0xffffffb705137824 */ /* 0x000fe400078e0203 */
[----:B------:R-:W3:Y:S02]  /*0120*/  LDC.64 R4, c[0x0][0x238] ;  /* 0x00008e00ff047b82 */ /* 0x000ee40000000a00 */
[----:B--2---:R-:W-:-:S05]  /*0130*/  IMAD.WIDE R12, R19, 0x4, R12 ;  /* 0x00000004130c7825 */ /* 0x004fca00078e020c */
[----:B------:R2:W3:Y:S01]  /*0140*/  @!P0 LDG.E.EL R0, desc[UR4][R12.64] ;  /* 0x000000040c008981 */ /* 0x0004e2000c2e1900 */
[----:B------:R-:W-:Y:S01]  /*0150*/  CS2R R8, SRZ ;  /* 0x0000000000087805 */ /* 0x000fe2000001ff00 */
[----:B----4-:R-:W-:-:S04]  /*0160*/  IMAD.WIDE R10, R19, 0x4, R10 ;  /* 0x00000004130a7825 */ /* 0x010fc800078e020a */
[----:B-----5:R-:W-:Y:S01]  /*0170*/  IMAD.WIDE R6, R3, 0x4, R6 ;  /* 0x0000000403067825 */ /* 0x020fe200078e0206 */
[----:B------:R4:W5:Y:S03]  /*0180*/  @!P0 LDG.E.EL R9, desc[UR4][R10.64] ;  /* 0x000000040a098981 */ /* 0x000966000c2e1900 */
[C---:B0-2---:R-:W-:Y:S01]  /*0190*/  IMAD.WIDE R12, R19.reuse, 0x4, R14 ;  /* 0x00000004130c7825 */ /* 0x045fe200078e020e */
[----:B------:R-:W5:Y:S03]  /*01a0*/  @!P0 LDG.E R2, desc[UR4][R6.64] ;  /* 0x0000000406028981 */ /* 0x000f66000c1e1900 */
[----:B-1----:R-:W-:Y:S01]  /*01b0*/  IMAD.WIDE R14, R19, 0x4, R16 ;  /* 0x00000004130e7825 */ /* 0x002fe200078e0210 */
[----:B------:R-:W2:Y:S01]  /*01c0*/  @!P0 LDG.E.EL R8, desc[UR4][R12.64] ;  /* 0x000000040c088981 */ /* 0x000ea2000c2e1900 */
[----:B------:R-:W-:-:S02]  /*01d0*/  CS2R R16, SRZ ;  /* 0x0000000000107805 */ /* 0x000fc4000001ff00 */
[----:B---3--:R-:W-:-:S04]  /*01e0*/  IMAD.WIDE R4, R19, 0x4, R4 ;  /* 0x0000000413047825 */ /* 0x008fc800078e0204 */
[----:B------:R-:W3:Y:S04]  /*01f0*/  @!P0 LDG.E.EL R16, desc[UR4][R14.64] ;  /* 0x000000040e108981 */ /* 0x000ee8000c2e1900 */
[----:B------:R0:W3:Y:S01]  /*0200*/  @!P0 LDG.E.EL R17, desc[UR4][R4.64] ;  /* 0x0000000404118981 */ /* 0x0000e2000c2e1900 */
[----:B----4-:R-:W-:Y:S01]  /*0210*/  HFMA2.MMA R11, -RZ, RZ, 1.625, 0 ;  /* 0x3e800000ff0b7435 */ /* 0x010fe200000001ff */
[----:B0-----:R-:W0:Y:S01]  /*0220*/  LDC.64 R4, c[0x0][0x240] ;  /* 0x00009000ff047b82 */ /* 0x001e220000000a00 */
[----:B------:R-:W-:-:S04]  /*0230*/  FADD R0, R0, 9.9999997473787516356e-06 ;  /* 0x3727c5ac00007421 */ /* 0x000fc80000000000 */
[----:B------:R-:W1:Y:S02]  /*0240*/  MUFU.SQRT R18, R0 ;  /* 0x0000000000127308 */ /* 0x000e640000002000 */
[C---:B-1----:R-:W-:Y:S02]  /*0250*/  FSETP.GT.AND P1, PT, R18.reuse, 8.50705917302346158658e+37, PT ;  /* 0x7e8000001200780b */ /* 0x042fe40003f24000 */
[----:B------:R-:W-:-:S11]  /*0260*/  FSETP.GEU.AND P2, PT, R18, 1.175494350822287508e-38, PT ;  /* 0x008000001200780b */ /* 0x000fd60003f4e000 */
[----:B------:R-:W-:-:S04]  /*0270*/  @P1 FMUL R18, R18, 0.25 ;  /* 0x3e80000012121820 */ /* 0x000fc80000400000 */
[----:B------:R-:W-:-:S06]  /*0280*/  @!P2 FMUL R18, R18, 16777216 ;  /* 0x4b8000001212a820 */ /* 0x000fcc0000400000 */
[----:B------:R-:W1:Y:S01]  /*0290*/  MUFU.RCP R18, R18 ;  /* 0x0000001200127308 */ /* 0x000e620000001000 */
[----:B------:R-:W-:Y:S01]  /*02a0*/  FSEL R11, R11, 1, P1 ;  /* 0x3f8000000b0b7808 */ /* 0x000fe20000800000 */
[----:B-----5:R-:W-:-:S04]  /*02b0*/  FADD R13, R9, R2 ;  /* 0x00000002090d7221 */ /* 0x020fc80000000000 */
[----:B------:R-:W-:Y:S01]  /*02c0*/  @!P2 FMUL R11, R11, 16777216 ;  /* 0x4b8000000b0ba820 */ /* 0x000fe20000400000 */
[----:B--2---:R-:W-:-:S03]  /*02d0*/  FADD R8, R13, -R8 ;  /* 0x800000080d087221 */ /* 0x004fc60000000000 */
[----:B-1----:R-:W-:-:S04]  /*02e0*/  FMUL R11, R18, R11 ;  /* 0x0000000b120b7220 */ /* 0x002fc80000400000 */
[----:B------:R-:W-:-:S04]  /*02f0*/  FMUL R8, R8, R11 ;  /* 0x0000000b08087220 */ /* 0x000fc80000400000 */
[----:B---3--:R-:W-:-:S05]  /*0300*/  FFMA R8, R8, R16, R17 ;  /* 0x0000001008087223 */ /* 0x008fca0000000011 */
[----:B------:R-:W-:-:S04]  /*0310*/  FSETP.GTU.AND P1, PT, R8, RZ, PT ;  /* 0x000000ff0800720b */ /* 0x000fc80003f2c000 */
[----:B------:R-:W-:-:S04]  /*0320*/  FSEL R9, R8, RZ, P1 ;  /* 0x000000ff08097208 */ /* 0x000fc80000800000 */
[C---:B------:R-:W-:Y:S01]  /*0330*/  FSETP.GEU.AND P1, PT, R9.reuse, 6, PT ;  /* 0x40c000000900780b */ /* 0x040fe20003f2e000 */
[----:B------:R1:W-:Y:S01]  /*0340*/  @!P0 STG.E desc[UR4][R6.64], R13 ;  /* 0x0000000d06008986 */ /* 0x0003e2000c101904 */
[----:B------:R-:W-:Y:S01]  /*0350*/  FSETP.NAN.AND P2, PT, R9, R9, PT ;  /* 0x000000090900720b */ /* 0x000fe20003f48000 */
[----:B0-----:R-:W-:-:S10]  /*0360*/  IMAD.WIDE R2, R3, 0x4, R4 ;  /* 0x0000000403027825 */ /* 0x001fd400078e0204 */
[----:B------:R-:W-:Y:S01]  /*0370*/  @P1 SEL R9, R9, 0x40c00000, P2 ;  /* 0x40c0000009091807 */ /* 0x000fe20001000000 */
[----:B-1----:R-:W-:Y:S06]  /*0380*/  @P0 EXIT ;  /* 0x000000000000094d */ /* 0x002fec0003800000 */
[----:B------:R-:W-:Y:S01]  /*0390*/  STG.E desc[UR4][R2.64], R9 ;  /* 0x0000000902007986 */ /* 0x000fe2000c101904 */
[----:B------:R-:W-:Y:S05]  /*03a0*/  EXIT ;  /* 0x000000000000794d */ /* 0x000fea0003800000 */
.L_x_0:
[----:B------:R-:W-:-:S00]  /*03b0*/  BRA `(.L_x_0) ;  /* 0xfffffffc00fc7947 */ /* 0x000fc0000383ffff */
[----:B------:R-:W-:-:S00]  /*03c0*/  NOP ;  /* 0x0000000000007918 */ /* 0x000fc00000000000 */
        /* <DEDUP_REMOVED lines=11> */
.L_x_1:


//--------------------- .nv.global.init           --------------------------
	.section	.nv.global.init,"aw",@progbits
.nv.global.init:
	.type		_$_str,@object
	.size		_$_str,(_$_str_$_2 - _$_str)
_$_str:
        /*0000*/ 	.byte	0x5f, 0x5f, 0x43, 0x55, 0x44, 0x41, 0x5f, 0x46, 0x54, 0x5a, 0x00
	.type		_$_str_$_2,@object
	.size		_$_str_$_2,(.L_1 - _$_str_$_2)
_$_str_$_2:
        /*000b*/ 	.byte	0x5f, 0x5f, 0x43, 0x55, 0x44, 0x41, 0x5f, 0x50, 0x52, 0x45, 0x43, 0x5f, 0x53, 0x51, 0x52, 0x54
        /*001b*/ 	.byte	0x00
.L_1:


//--------------------- .nv.constant0.triton_poi_fused__native_batch_norm_legit_no_training_convolution_hardtanh_31 --------------------------
	.section	.nv.constant0.triton_poi_fused__native_batch_norm_legit_no_training_convolution_hardtanh_31,"a",@progbits
	.sectionflags	@""
	.align	4
.nv.constant0.triton_poi_fused__native_batch_norm_legit_no_training_convolution_hardtanh_31:
	.zero		588
